//
// Generated by NVIDIA NVVM Compiler
//
// Compiler Build ID: CL-36424714
// Cuda compilation tools, release 13.0, V13.0.88
// Based on NVVM 20.0.0
//

.version 9.0
.target sm_100
.address_size 64

	// .globl	_Z13animateKernelP6float3f

.visible .entry _Z13animateKernelP6float3f(
	.param .u64 .ptr .align 1 _Z13animateKernelP6float3f_param_0,
	.param .f32 _Z13animateKernelP6float3f_param_1
)
{
	.reg .b32 	%r<5>;
	.reg .b32 	%f<4>;
	.reg .b64 	%rd<5>;

	ld.param.u64 	%rd1, [_Z13animateKernelP6float3f_param_0];
	ld.param.f32 	%f1, [_Z13animateKernelP6float3f_param_1];
	cvta.to.global.u64 	%rd2, %rd1;
	mov.u32 	%r1, %ctaid.x;
	mov.u32 	%r2, %ntid.x;
	mov.u32 	%r3, %tid.x;
	mad.lo.s32 	%r4, %r1, %r2, %r3;
	mul.wide.s32 	%rd3, %r4, 12;
	add.s64 	%rd4, %rd2, %rd3;
	ld.global.f32 	%f2, [%rd4];
	add.f32 	%f3, %f1, %f2;
	st.global.f32 	[%rd4], %f3;
	ret;

}
	// .globl	_Z16initializeKernelP6float3
.visible .entry _Z16initializeKernelP6float3(
	.param .u64 .ptr .align 1 _Z16initializeKernelP6float3_param_0
)
{
	.reg .b32 	%r<6>;
	.reg .b32 	%f<3>;
	.reg .b64 	%rd<5>;

	ld.param.u64 	%rd1, [_Z16initializeKernelP6float3_param_0];
	cvta.to.global.u64 	%rd2, %rd1;
	mov.u32 	%r1, %ctaid.x;
	mov.u32 	%r2, %ntid.x;
	mov.u32 	%r3, %tid.x;
	mad.lo.s32 	%r4, %r1, %r2, %r3;
	cvt.rn.f32.u32 	%f1, %r3;
	mul.wide.s32 	%rd3, %r4, 12;
	add.s64 	%rd4, %rd2, %rd3;
	st.global.f32 	[%rd4], %f1;
	cvt.rn.f32.u32 	%f2, %r1;
	st.global.f32 	[%rd4+4], %f2;
	mov.b32 	%r5, -1054867456;
	st.global.u32 	[%rd4+8], %r5;
	ret;

}
	// .globl	_Z18meshCreationKernelP6float314cudaPitchedPtrS_f
.visible .entry _Z18meshCreationKernelP6float314cudaPitchedPtrS_f(
	.param .u64 .ptr .align 1 _Z18meshCreationKernelP6float314cudaPitchedPtrS_f_param_0,
	.param .align 8 .b8 _Z18meshCreationKernelP6float314cudaPitchedPtrS_f_param_1[32],
	.param .align 4 .b8 _Z18meshCreationKernelP6float314cudaPitchedPtrS_f_param_2[12],
	.param .f32 _Z18meshCreationKernelP6float314cudaPitchedPtrS_f_param_3
)
{
	.reg .b32 	%r<14>;
	.reg .b32 	%f<15>;
	.reg .b64 	%rd<13>;

	ld.param.u64 	%rd1, [_Z18meshCreationKernelP6float314cudaPitchedPtrS_f_param_1+8];
	ld.param.f32 	%f1, [_Z18meshCreationKernelP6float314cudaPitchedPtrS_f_param_2+8];
	ld.param.f32 	%f2, [_Z18meshCreationKernelP6float314cudaPitchedPtrS_f_param_2+4];
	ld.param.f32 	%f3, [_Z18meshCreationKernelP6float314cudaPitchedPtrS_f_param_2];
	ld.param.u64 	%rd2, [_Z18meshCreationKernelP6float314cudaPitchedPtrS_f_param_1];
	ld.param.u64 	%rd3, [_Z18meshCreationKernelP6float314cudaPitchedPtrS_f_param_0];
	ld.param.f32 	%f4, [_Z18meshCreationKernelP6float314cudaPitchedPtrS_f_param_3];
	cvta.to.global.u64 	%rd4, %rd3;
	cvta.to.global.u64 	%rd5, %rd2;
	mov.u32 	%r1, %ctaid.x;
	mov.u32 	%r2, %ntid.x;
	mov.u32 	%r3, %tid.x;
	mad.lo.s32 	%r4, %r1, %r2, %r3;
	mul.wide.s32 	%rd6, %r4, 12;
	add.s64 	%rd7, %rd4, %rd6;
	ld.global.f32 	%f5, [%rd7];
	sub.f32 	%f6, %f5, %f3;
	div.rn.f32 	%f7, %f6, %f4;
	cvt.rzi.s32.f32 	%r5, %f7;
	ld.global.f32 	%f8, [%rd7+4];
	sub.f32 	%f9, %f8, %f2;
	div.rn.f32 	%f10, %f9, %f4;
	cvt.rzi.s32.f32 	%r6, %f10;
	ld.global.f32 	%f11, [%rd7+8];
	sub.f32 	%f12, %f11, %f1;
	div.rn.f32 	%f13, %f12, %f4;
	cvt.rzi.s32.f32 	%r7, %f13;
	cvt.u64.u32 	%rd8, %r7;
	cvt.u64.u32 	%rd9, %r6;
	cvt.u32.u64 	%r8, %rd9;
	cvt.u32.u64 	%r9, %rd8;
	mov.b64 	%rd10, 10;
	cvt.u32.u64 	%r10, %rd10;
	mad.lo.s32 	%r11, %r9, %r10, %r8;
	cvt.u32.u64 	%r12, %rd1;
	mad.lo.s32 	%r13, %r11, %r12, %r5;
	cvt.rn.f32.s32 	%f14, %r4;
	mul.wide.s32 	%rd11, %r13, 16;
	add.s64 	%rd12, %rd5, %rd11;
	st.global.f32 	[%rd12], %f14;
	ret;

}


// ===== COMPILED SASS (sm_100) =====

	.target	sm_100

	.elftype	@"ET_EXEC"


//--------------------- .note.nv.tkinfo           --------------------------
	.section	.note.nv.tkinfo,"",@"SHT_NOTE"
	.sectionflags	@"SHF_NOTE_NV_TKINFO"
	.tkinfo
        /*0018*/ 	.word	0x00000002
        /*0030*/ 	.string	""
        /*0030*/ 	.string	"ptxas"
        /*0030*/ 	.string	"Cuda compilation tools, release 13.0, V13.0.88"
        /*0030*/ 	.string	"Build cuda_13.0.r13.0/compiler.36424714_0"
        /*0030*/ 	.string	"-arch sm_100 -m 64 "



//--------------------- .note.nv.cuinfo           --------------------------
	.section	.note.nv.cuinfo,"",@"SHT_NOTE"
	.sectionflags	@"SHF_NOTE_NV_CUINFO"
        /*0018*/ 	.short	0x0002
        /*001a*/ 	.short	0x0064
        /*001c*/ 	.short	0x0082
	.zero		2


//--------------------- .nv.info                  --------------------------
	.section	.nv.info,"",@"SHT_CUDA_INFO"
	.align	4


	//----- nvinfo : EIATTR_REGCOUNT
	.align		4
        /*0000*/ 	.byte	0x04, 0x2f
        /*0002*/ 	.short	(.L_1 - .L_0)
	.align		4
.L_0:
        /*0004*/ 	.word	index@(_Z13animateKernelP6float3f)
        /*0008*/ 	.word	0x00000008


	//----- nvinfo : EIATTR_FRAME_SIZE
	.align		4
.L_1:
        /*000c*/ 	.byte	0x04, 0x11
        /*000e*/ 	.short	(.L_3 - .L_2)
	.align		4
.L_2:
        /*0010*/ 	.word	index@(_Z13animateKernelP6float3f)
        /*0014*/ 	.word	0x00000000


	//----- nvinfo : EIATTR_REGCOUNT
	.align		4
.L_3:
        /*0018*/ 	.byte	0x04, 0x2f
        /*001a*/ 	.short	(.L_5 - .L_4)
	.align		4
.L_4:
        /*001c*/ 	.word	index@(_Z16initializeKernelP6float3)
        /*0020*/ 	.word	0x0000000c


	//----- nvinfo : EIATTR_FRAME_SIZE
	.align		4
.L_5:
        /*0024*/ 	.byte	0x04, 0x11
        /*0026*/ 	.short	(.L_7 - .L_6)
	.align		4
.L_6:
        /*0028*/ 	.word	index@(_Z16initializeKernelP6float3)
        /*002c*/ 	.word	0x00000000


	//----- nvinfo : EIATTR_REGCOUNT
	.align		4
.L_7:
        /*0030*/ 	.byte	0x04, 0x2f
        /*0032*/ 	.short	(.L_9 - .L_8)
	.align		4
.L_8:
        /*0034*/ 	.word	index@(_Z18meshCreationKernelP6float314cudaPitchedPtrS_f)
        /*0038*/ 	.word	0x00000013


	//----- nvinfo : EIATTR_FRAME_SIZE
	.align		4
.L_9:
        /*003c*/ 	.byte	0x04, 0x11
        /*003e*/ 	.short	(.L_11 - .L_10)
	.align		4
.L_10:
        /*0040*/ 	.word	index@($__internal_0_$__cuda_sm3x_div_rn_noftz_f32_slowpath)
        /*0044*/ 	.word	0x00000000


	//----- nvinfo : EIATTR_FRAME_SIZE
	.align		4
.L_11:
        /*0048*/ 	.byte	0x04, 0x11
        /*004a*/ 	.short	(.L_13 - .L_12)
	.align		4
.L_12:
        /*004c*/ 	.word	index@(_Z18meshCreationKernelP6float314cudaPitchedPtrS_f)
        /*0050*/ 	.word	0x00000000


	//----- nvinfo : EIATTR_MIN_STACK_SIZE
	.align		4
.L_13:
        /*0054*/ 	.byte	0x04, 0x12
        /*0056*/ 	.short	(.L_15 - .L_14)
	.align		4
.L_14:
        /*0058*/ 	.word	index@(_Z18meshCreationKernelP6float314cudaPitchedPtrS_f)
        /*005c*/ 	.word	0x00000000


	//----- nvinfo : EIATTR_MIN_STACK_SIZE
	.align		4
.L_15:
        /*0060*/ 	.byte	0x04, 0x12
        /*0062*/ 	.short	(.L_17 - .L_16)
	.align		4
.L_16:
        /*0064*/ 	.word	index@(_Z16initializeKernelP6float3)
        /*0068*/ 	.word	0x00000000


	//----- nvinfo : EIATTR_MIN_STACK_SIZE
	.align		4
.L_17:
        /*006c*/ 	.byte	0x04, 0x12
        /*006e*/ 	.short	(.L_19 - .L_18)
	.align		4
.L_18:
        /*0070*/ 	.word	index@(_Z13animateKernelP6float3f)
        /*0074*/ 	.word	0x00000000
.L_19:


//--------------------- .nv.compat                --------------------------
	.section	.nv.compat,"",@"SHT_CUDA_COMPAT_INFO"
	.align	4
        /*0000*/ 	.byte	0x02, 0x09, 0x00, 0x00, 0x02, 0x02, 0x01, 0x00, 0x02, 0x05, 0x05, 0x00, 0x03, 0x07, 0x01, 0x01
        /*0010*/ 	.byte	0x02, 0x03, 0x00, 0x00, 0x02, 0x06, 0x01, 0x00, 0x04, 0x0b, 0x08, 0x00, 0x01, 0x00, 0x00, 0x00
        /*0020*/ 	.byte	0x00, 0x00, 0x00, 0x00


//--------------------- .nv.info._Z18meshCreationKernelP6float314cudaPitchedPtrS_f --------------------------
	.section	.nv.info._Z18meshCreationKernelP6float314cudaPitchedPtrS_f,"",@"SHT_CUDA_INFO"
	.sectionflags	@""
	.align	4


	//----- nvinfo : EIATTR_CUDA_API_VERSION
	.align		4
        /*0000*/ 	.byte	0x04, 0x37
        /*0002*/ 	.short	(.L_21 - .L_20)
.L_20:
        /*0004*/ 	.word	0x00000082


	//----- nvinfo : EIATTR_KPARAM_INFO
	.align		4
.L_21:
        /*0008*/ 	.byte	0x04, 0x17
        /*000a*/ 	.short	(.L_23 - .L_22)
.L_22:
        /*000c*/ 	.word	0x00000000
        /*0010*/ 	.short	0x0003
        /*0012*/ 	.short	0x0034
        /*0014*/ 	.byte	0x00, 0xf0, 0x11, 0x00


	//----- nvinfo : EIATTR_KPARAM_INFO
	.align		4
.L_23:
        /*0018*/ 	.byte	0x04, 0x17
        /*001a*/ 	.short	(.L_25 - .L_24)
.L_24:
        /*001c*/ 	.word	0x00000000
        /*0020*/ 	.short	0x0002
        /*0022*/ 	.short	0x0028
        /*0024*/ 	.byte	0x00, 0xf0, 0x31, 0x00


	//----- nvinfo : EIATTR_KPARAM_INFO
	.align		4
.L_25:
        /*0028*/ 	.byte	0x04, 0x17
        /*002a*/ 	.short	(.L_27 - .L_26)
.L_26:
        /*002c*/ 	.word	0x00000000
        /*0030*/ 	.short	0x0001
        /*0032*/ 	.short	0x0008
        /*0034*/ 	.byte	0x00, 0xf0, 0x81, 0x00


	//----- nvinfo : EIATTR_KPARAM_INFO
	.align		4
.L_27:
        /*0038*/ 	.byte	0x04, 0x17
        /*003a*/ 	.short	(.L_29 - .L_28)
.L_28:
        /*003c*/ 	.word	0x00000000
        /*0040*/ 	.short	0x0000
        /*0042*/ 	.short	0x0000
        /*0044*/ 	.byte	0x00, 0xf5, 0x21, 0x00


	//----- nvinfo : EIATTR_SPARSE_MMA_MASK
	.align		4
.L_29:
        /*0048*/ 	.byte	0x03, 0x50
        /*004a*/ 	.short	0x0000


	//----- nvinfo : EIATTR_MAXREG_COUNT
	.align		4
        /*004c*/ 	.byte	0x03, 0x1b
        /*004e*/ 	.short	0x00ff


	//----- nvinfo : EIATTR_MERCURY_ISA_VERSION
	.align		4
        /*0050*/ 	.byte	0x03, 0x5f
        /*0052*/ 	.short	0x0101


	//----- nvinfo : EIATTR_VRC_CTA_INIT_COUNT
	.align		4
        /*0054*/ 	.byte	0x02, 0x4a
	.zero		1
	.zero		1


	//----- nvinfo : EIATTR_EXIT_INSTR_OFFSETS
	.align		4
        /*0058*/ 	.byte	0x04, 0x1c
        /*005a*/ 	.short	(.L_31 - .L_30)


	//   ....[0]....
.L_30:
        /*005c*/ 	.word	0x00000470


	//----- nvinfo : EIATTR_CRS_STACK_SIZE
	.align		4
.L_31:
        /*0060*/ 	.byte	0x04, 0x1e
        /*0062*/ 	.short	(.L_33 - .L_32)
.L_32:
        /*0064*/ 	.word	0x00000000


	//----- nvinfo : EIATTR_CBANK_PARAM_SIZE
	.align		4
.L_33:
        /*0068*/ 	.byte	0x03, 0x19
        /*006a*/ 	.short	0x0038


	//----- nvinfo : EIATTR_PARAM_CBANK
	.align		4
        /*006c*/ 	.byte	0x04, 0x0a
        /*006e*/ 	.short	(.L_35 - .L_34)
	.align		4
.L_34:
        /*0070*/ 	.word	index@(.nv.constant0._Z18meshCreationKernelP6float314cudaPitchedPtrS_f)
        /*0074*/ 	.short	0x0380
        /*0076*/ 	.short	0x0038


	//----- nvinfo : EIATTR_SW_WAR
	.align		4
.L_35:
        /*0078*/ 	.byte	0x04, 0x36
        /*007a*/ 	.short	(.L_37 - .L_36)
.L_36:
        /*007c*/ 	.word	0x00000008
.L_37:


//--------------------- .nv.info._Z16initializeKernelP6float3 --------------------------
	.section	.nv.info._Z16initializeKernelP6float3,"",@"SHT_CUDA_INFO"
	.sectionflags	@""
	.align	4


	//----- nvinfo : EIATTR_CUDA_API_VERSION
	.align		4
        /*0000*/ 	.byte	0x04, 0x37
        /*0002*/ 	.short	(.L_39 - .L_38)
.L_38:
        /*0004*/ 	.word	0x00000082


	//----- nvinfo : EIATTR_KPARAM_INFO
	.align		4
.L_39:
        /*0008*/ 	.byte	0x04, 0x17
        /*000a*/ 	.short	(.L_41 - .L_40)
.L_40:
        /*000c*/ 	.word	0x00000000
        /*0010*/ 	.short	0x0000
        /*0012*/ 	.short	0x0000
        /*0014*/ 	.byte	0x00, 0xf5, 0x21, 0x00


	//----- nvinfo : EIATTR_SPARSE_MMA_MASK
	.align		4
.L_41:
        /*0018*/ 	.byte	0x03, 0x50
        /*001a*/ 	.short	0x0000


	//----- nvinfo : EIATTR_MAXREG_COUNT
	.align		4
        /*001c*/ 	.byte	0x03, 0x1b
        /*001e*/ 	.short	0x00ff


	//----- nvinfo : EIATTR_MERCURY_ISA_VERSION
	.align		4
        /*0020*/ 	.byte	0x03, 0x5f
        /*0022*/ 	.short	0x0101


	//----- nvinfo : EIATTR_VRC_CTA_INIT_COUNT
	.align		4
        /*0024*/ 	.byte	0x02, 0x4a
	.zero		1
	.zero		1


	//----- nvinfo : EIATTR_EXIT_INSTR_OFFSETS
	.align		4
        /*0028*/ 	.byte	0x04, 0x1c
        /*002a*/ 	.short	(.L_43 - .L_42)


	//   ....[0]....
.L_42:
        /*002c*/ 	.word	0x000000e0


	//----- nvinfo : EIATTR_CBANK_PARAM_SIZE
	.align		4
.L_43:
        /*0030*/ 	.byte	0x03, 0x19
        /*0032*/ 	.short	0x0008


	//----- nvinfo : EIATTR_PARAM_CBANK
	.align		4
        /*0034*/ 	.byte	0x04, 0x0a
        /*0036*/ 	.short	(.L_45 - .L_44)
	.align		4
.L_44:
        /*0038*/ 	.word	index@(.nv.constant0._Z16initializeKernelP6float3)
        /*003c*/ 	.short	0x0380
        /*003e*/ 	.short	0x0008


	//----- nvinfo : EIATTR_SW_WAR
	.align		4
.L_45:
        /*0040*/ 	.byte	0x04, 0x36
        /*0042*/ 	.short	(.L_47 - .L_46)
.L_46:
        /*0044*/ 	.word	0x00000008
.L_47:


//--------------------- .nv.info._Z13animateKernelP6float3f --------------------------
	.section	.nv.info._Z13animateKernelP6float3f,"",@"SHT_CUDA_INFO"
	.sectionflags	@""
	.align	4


	//----- nvinfo : EIATTR_CUDA_API_VERSION
	.align		4
        /*0000*/ 	.byte	0x04, 0x37
        /*0002*/ 	.short	(.L_49 - .L_48)
.L_48:
        /*0004*/ 	.word	0x00000082


	//----- nvinfo : EIATTR_KPARAM_INFO
	.align		4
.L_49:
        /*0008*/ 	.byte	0x04, 0x17
        /*000a*/ 	.short	(.L_51 - .L_50)
.L_50:
        /*000c*/ 	.word	0x00000000
        /*0010*/ 	.short	0x0001
        /*0012*/ 	.short	0x0008
        /*0014*/ 	.byte	0x00, 0xf0, 0x11, 0x00


	//----- nvinfo : EIATTR_KPARAM_INFO
	.align		4
.L_51:
        /*0018*/ 	.byte	0x04, 0x17
        /*001a*/ 	.short	(.L_53 - .L_52)
.L_52:
        /*001c*/ 	.word	0x00000000
        /*0020*/ 	.short	0x0000
        /*0022*/ 	.short	0x0000
        /*0024*/ 	.byte	0x00, 0xf5, 0x21, 0x00


	//----- nvinfo : EIATTR_SPARSE_MMA_MASK
	.align		4
.L_53:
        /*0028*/ 	.byte	0x03, 0x50
        /*002a*/ 	.short	0x0000


	//----- nvinfo : EIATTR_MAXREG_COUNT
	.align		4
        /*002c*/ 	.byte	0x03, 0x1b
        /*002e*/ 	.short	0x00ff


	//----- nvinfo : EIATTR_MERCURY_ISA_VERSION
	.align		4
        /*0030*/ 	.byte	0x03, 0x5f
        /*0032*/ 	.short	0x0101


	//----- nvinfo : EIATTR_VRC_CTA_INIT_COUNT
	.align		4
        /*0034*/ 	.byte	0x02, 0x4a
	.zero		1
	.zero		1


	//----- nvinfo : EIATTR_EXIT_INSTR_OFFSETS
	.align		4
        /*0038*/ 	.byte	0x04, 0x1c
        /*003a*/ 	.short	(.L_55 - .L_54)


	//   ....[0]....
.L_54:
        /*003c*/ 	.word	0x000000c0


	//----- nvinfo : EIATTR_CBANK_PARAM_SIZE
	.align		4
.L_55:
        /*0040*/ 	.byte	0x03, 0x19
        /*0042*/ 	.short	0x000c


	//----- nvinfo : EIATTR_PARAM_CBANK
	.align		4
        /*0044*/ 	.byte	0x04, 0x0a
        /*0046*/ 	.short	(.L_57 - .L_56)
	.align		4
.L_56:
        /*0048*/ 	.word	index@(.nv.constant0._Z13animateKernelP6float3f)
        /*004c*/ 	.short	0x0380
        /*004e*/ 	.short	0x000c


	//----- nvinfo : EIATTR_SW_WAR
	.align		4
.L_57:
        /*0050*/ 	.byte	0x04, 0x36
        /*0052*/ 	.short	(.L_59 - .L_58)
.L_58:
        /*0054*/ 	.word	0x00000008
.L_59:


//--------------------- .nv.callgraph             --------------------------
	.section	.nv.callgraph,"",@"SHT_CUDA_CALLGRAPH"
	.align	4
	.sectionentsize	8
	.align		4
        /*0000*/ 	.word	0x00000000
	.align		4
        /*0004*/ 	.word	0xffffffff
	.align		4
        /*0008*/ 	.word	0x00000000
	.align		4
        /*000c*/ 	.word	0xfffffffe
	.align		4
        /*0010*/ 	.word	0x00000000
	.align		4
        /*0014*/ 	.word	0xfffffffd
	.align		4
        /*0018*/ 	.word	0x00000000
	.align		4
        /*001c*/ 	.word	0xfffffffc


//--------------------- .text._Z18meshCreationKernelP6float314cudaPitchedPtrS_f --------------------------
	.section	.text._Z18meshCreationKernelP6float314cudaPitchedPtrS_f,"ax",@progbits
	.align	128
        .global         _Z18meshCreationKernelP6float314cudaPitchedPtrS_f
        .type           _Z18meshCreationKernelP6float314cudaPitchedPtrS_f,@function
        .size           _Z18meshCreationKernelP6float314cudaPitchedPtrS_f,(.L_x_20 - _Z18meshCreationKernelP6float314cudaPitchedPtrS_f)
        .other          _Z18meshCreationKernelP6float314cudaPitchedPtrS_f,@"STO_CUDA_ENTRY STV_DEFAULT"
_Z18meshCreationKernelP6float314cudaPitchedPtrS_f:
.text._Z18meshCreationKernelP6float314cudaPitchedPtrS_f:
[----:B------:R-:W-:Y:S01]  /*0000*/  LDC R1, c[0x0][0x37c] ;  /* 0x0000df00ff017b82 */ /* 0x000fe20000000800 */
[----:B------:R-:W0:Y:S07]  /*0010*/  S2R R0, SR_TID.X ;  /* 0x0000000000007919 */ /* 0x000e2e0000002100 */
[----:B------:R-:W0:Y:S01]  /*0020*/  S2UR UR6, SR_CTAID.X ;  /* 0x00000000000679c3 */ /* 0x000e220000002500 */
[----:B------:R-:W1:Y:S07]  /*0030*/  LDCU.64 UR4, c[0x0][0x358] ;  /* 0x00006b00ff0477ac */ /* 0x000e6e0008000a00 */
[----:B------:R-:W0:Y:S08]  /*0040*/  LDC R3, c[0x0][0x360] ;  /* 0x0000d800ff037b82 */ /* 0x000e300000000800 */
[----:B------:R-:W2:Y:S08]  /*0050*/  LDC.64 R4, c[0x0][0x380] ;  /* 0x0000e000ff047b82 */ /* 0x000eb00000000a00 */
[----:B------:R-:W3:Y:S01]  /*0060*/  LDC R9, c[0x0][0x3b4] ;  /* 0x0000ed00ff097b82 */ /* 0x000ee20000000800 */
[----:B0-----:R-:W-:Y:S01]  /*0070*/  IMAD R3, R3, UR6, R0 ;  /* 0x0000000603037c24 */ /* 0x001fe2000f8e0200 */
[----:B------:R-:W0:Y:S03]  /*0080*/  LDCU UR6, c[0x0][0x3a8] ;  /* 0x00007500ff0677ac */ /* 0x000e260008000800 */
[----:B--2---:R-:W-:-:S05]  /*0090*/  IMAD.WIDE R4, R3, 0xc, R4 ;  /* 0x0000000c03047825 */ /* 0x004fca00078e0204 */
[----:B-1----:R-:W0:Y:S01]  /*00a0*/  LDG.E R2, desc[UR4][R4.64] ;  /* 0x0000000404027981 */ /* 0x002e22000c1e1900 */
[----:B------:R-:W1:Y:S01]  /*00b0*/  LDC R0, c[0x0][0x3b4] ;  /* 0x0000ed00ff007b82 */ /* 0x000e620000000800 */
[----:B------:R-:W-:Y:S01]  /*00c0*/  BSSY.RECONVERGENT B0, `(.L_x_0) ;  /* 0x000000d000007945 */ /* 0x000fe20003800200 */
[----:B---3--:R-:W2:Y:S02]  /*00d0*/  MUFU.RCP R6, R9 ;  /* 0x0000000900067308 */ /* 0x008ea40000001000 */
[----:B--2---:R-:W-:-:S04]  /*00e0*/  FFMA R7, R6, -R9, 1 ;  /* 0x3f80000006077423 */ /* 0x004fc80000000809 */
[----:B------:R-:W-:Y:S01]  /*00f0*/  FFMA R7, R6, R7, R6 ;  /* 0x0000000706077223 */ /* 0x000fe20000000006 */
[----:B0-----:R-:W-:-:S04]  /*0100*/  FADD R2, R2, -UR6 ;  /* 0x8000000602027e21 */ /* 0x001fc80008000000 */
[----:B------:R-:W0:Y:S01]  /*0110*/  FCHK P0, R2, R9 ;  /* 0x0000000902007302 */ /* 0x000e220000000000 */
[----:B------:R-:W-:-:S04]  /*0120*/  FFMA R6, R2, R7, RZ ;  /* 0x0000000702067223 */ /* 0x000fc800000000ff */
[----:B------:R-:W-:-:S04]  /*0130*/  FFMA R8, R6, -R9, R2 ;  /* 0x8000000906087223 */ /* 0x000fc80000000002 */
[----:B------:R-:W-:Y:S01]  /*0140*/  FFMA R6, R7, R8, R6 ;  /* 0x0000000807067223 */ /* 0x000fe20000000006 */
[----:B01----:R-:W-:Y:S06]  /*0150*/  @!P0 BRA `(.L_x_1) ;  /* 0x00000000000c8947 */ /* 0x003fec0003800000 */
[----:B------:R-:W-:-:S07]  /*0160*/  MOV R8, 0x180 ;  /* 0x0000018000087802 */ /* 0x000fce0000000f00 */
[----:B------:R-:W-:Y:S05]  /*0170*/  CALL.REL.NOINC `($__internal_0_$__cuda_sm3x_div_rn_noftz_f32_slowpath) ;  /* 0x0000000000c07944 */ /* 0x000fea0003c00000 */
[----:B------:R-:W-:-:S07]  /*0180*/  IMAD.MOV.U32 R6, RZ, RZ, R2 ;  /* 0x000000ffff067224 */ /* 0x000fce00078e0002 */
.L_x_1:
[----:B------:R-:W-:Y:S05]  /*0190*/  BSYNC.RECONVERGENT B0 ;  /* 0x0000000000007941 */ /* 0x000fea0003800200 */
.L_x_0:
[----:B------:R-:W2:Y:S01]  /*01a0*/  LDG.E R2, desc[UR4][R4.64+0x4] ;  /* 0x0000040404027981 */ /* 0x000ea2000c1e1900 */
[----:B------:R-:W0:Y:S01]  /*01b0*/  LDC R10, c[0x0][0x3b4] ;  /* 0x0000ed00ff0a7b82 */ /* 0x000e220000000800 */
[----:B------:R-:W2:Y:S01]  /*01c0*/  LDCU UR6, c[0x0][0x3ac] ;  /* 0x00007580ff0677ac */ /* 0x000ea20008000800 */
[----:B------:R-:W-:Y:S01]  /*01d0*/  F2I.TRUNC.NTZ R6, R6 ;  /* 0x0000000600067305 */ /* 0x000fe2000020f100 */
[----:B------:R-:W-:Y:S07]  /*01e0*/  BSSY.RECONVERGENT B0, `(.L_x_2) ;  /* 0x000000e000007945 */ /* 0x000fee0003800200 */
[----:B0-----:R-:W0:Y:S02]  /*01f0*/  MUFU.RCP R9, R10 ;  /* 0x0000000a00097308 */ /* 0x001e240000001000 */
[----:B0-----:R-:W-:Y:S01]  /*0200*/  FFMA R8, R9, -R10, 1 ;  /* 0x3f80000009087423 */ /* 0x001fe2000000080a */
[----:B--2---:R-:W-:-:S03]  /*0210*/  FADD R7, R2, -UR6 ;  /* 0x8000000602077e21 */ /* 0x004fc60008000000 */
[----:B------:R-:W-:Y:S02]  /*0220*/  FFMA R2, R9, R8, R9 ;  /* 0x0000000809027223 */ /* 0x000fe40000000009 */
[----:B------:R-:W0:Y:S02]  /*0230*/  FCHK P0, R7, R10 ;  /* 0x0000000a07007302 */ /* 0x000e240000000000 */
[----:B------:R-:W-:-:S04]  /*0240*/  FFMA R8, R2, R7, RZ ;  /* 0x0000000702087223 */ /* 0x000fc800000000ff */
[----:B------:R-:W-:-:S04]  /*0250*/  FFMA R9, R8, -R10, R7 ;  /* 0x8000000a08097223 */ /* 0x000fc80000000007 */
[----:B------:R-:W-:Y:S01]  /*0260*/  FFMA R8, R2, R9, R8 ;  /* 0x0000000902087223 */ /* 0x000fe20000000008 */
[----:B0-----:R-:W-:Y:S06]  /*0270*/  @!P0 BRA `(.L_x_3) ;  /* 0x0000000000108947 */ /* 0x001fec0003800000 */
[----:B------:R-:W-:Y:S01]  /*0280*/  IMAD.MOV.U32 R2, RZ, RZ, R7 ;  /* 0x000000ffff027224 */ /* 0x000fe200078e0007 */
[----:B------:R-:W-:-:S07]  /*0290*/  MOV R8, 0x2b0 ;  /* 0x000002b000087802 */ /* 0x000fce0000000f00 */
[----:B------:R-:W-:Y:S05]  /*02a0*/  CALL.REL.NOINC `($__internal_0_$__cuda_sm3x_div_rn_noftz_f32_slowpath) ;  /* 0x0000000000747944 */ /* 0x000fea0003c00000 */
[----:B------:R-:W-:-:S07]  /*02b0*/  IMAD.MOV.U32 R8, RZ, RZ, R2 ;  /* 0x000000ffff087224 */ /* 0x000fce00078e0002 */
.L_x_3:
[----:B------:R-:W-:Y:S05]  /*02c0*/  BSYNC.RECONVERGENT B0 ;  /* 0x0000000000007941 */ /* 0x000fea0003800200 */
.L_x_2:
[----:B------:R-:W2:Y:S01]  /*02d0*/  LDG.E R5, desc[UR4][R4.64+0x8] ;  /* 0x0000080404057981 */ /* 0x000ea2000c1e1900 */
[----:B------:R-:W0:Y:S01]  /*02e0*/  LDC.64 R10, c[0x0][0x3b0] ;  /* 0x0000ec00ff0a7b82 */ /* 0x000e220000000a00 */
[----:B------:R-:W-:Y:S01]  /*02f0*/  F2I.TRUNC.NTZ R7, R8 ;  /* 0x0000000800077305 */ /* 0x000fe2000020f100 */
[----:B------:R-:W-:Y:S07]  /*0300*/  BSSY.RECONVERGENT B0, `(.L_x_4) ;  /* 0x000000e000007945 */ /* 0x000fee0003800200 */
[----:B0-----:R-:W0:Y:S02]  /*0310*/  MUFU.RCP R2, R11 ;  /* 0x0000000b00027308 */ /* 0x001e240000001000 */
[----:B0-----:R-:W-:-:S04]  /*0320*/  FFMA R9, R2, -R11, 1 ;  /* 0x3f80000002097423 */ /* 0x001fc8000000080b */
[----:B------:R-:W-:Y:S01]  /*0330*/  FFMA R2, R2, R9, R2 ;  /* 0x0000000902027223 */ /* 0x000fe20000000002 */
[----:B--2---:R-:W-:-:S04]  /*0340*/  FADD R10, R5, -R10 ;  /* 0x8000000a050a7221 */ /* 0x004fc80000000000 */
[----:B------:R-:W0:Y:S01]  /*0350*/  FCHK P0, R10, R11 ;  /* 0x0000000b0a007302 */ /* 0x000e220000000000 */
[----:B------:R-:W-:-:S04]  /*0360*/  FFMA R9, R2, R10, RZ ;  /* 0x0000000a02097223 */ /* 0x000fc800000000ff */
[----:B------:R-:W-:-:S04]  /*0370*/  FFMA R12, R9, -R11, R10 ;  /* 0x8000000b090c7223 */ /* 0x000fc8000000000a */
[----:B------:R-:W-:Y:S01]  /*0380*/  FFMA R9, R2, R12, R9 ;  /* 0x0000000c02097223 */ /* 0x000fe20000000009 */
[----:B0-----:R-:W-:Y:S06]  /*0390*/  @!P0 BRA `(.L_x_5) ;  /* 0x0000000000108947 */ /* 0x001fec0003800000 */
[----:B------:R-:W-:Y:S01]  /*03a0*/  IMAD.MOV.U32 R2, RZ, RZ, R10 ;  /* 0x000000ffff027224 */ /* 0x000fe200078e000a */
[----:B------:R-:W-:-:S07]  /*03b0*/  MOV R8, 0x3d0 ;  /* 0x000003d000087802 */ /* 0x000fce0000000f00 */
[----:B------:R-:W-:Y:S05]  /*03c0*/  CALL.REL.NOINC `($__internal_0_$__cuda_sm3x_div_rn_noftz_f32_slowpath) ;  /* 0x00000000002c7944 */ /* 0x000fea0003c00000 */
[----:B------:R-:W-:-:S07]  /*03d0*/  MOV R9, R2 ;  /* 0x0000000200097202 */ /* 0x000fce0000000f00 */
.L_x_5:
[----:B------:R-:W-:Y:S05]  /*03e0*/  BSYNC.RECONVERGENT B0 ;  /* 0x0000000000007941 */ /* 0x000fea0003800200 */
.L_x_4:
[----:B------:R-:W0:Y:S01]  /*03f0*/  LDC.64 R4, c[0x0][0x388] ;  /* 0x0000e200ff047b82 */ /* 0x000e220000000a00 */
[----:B------:R-:W1:Y:S01]  /*0400*/  F2I.TRUNC.NTZ R0, R9 ;  /* 0x0000000900007305 */ /* 0x000e62000020f100 */
[----:B------:R-:W2:Y:S01]  /*0410*/  LDCU UR6, c[0x0][0x390] ;  /* 0x00007200ff0677ac */ /* 0x000ea20008000800 */
[----:B------:R-:W-:Y:S01]  /*0420*/  I2FP.F32.S32 R11, R3 ;  /* 0x00000003000b7245 */ /* 0x000fe20000201400 */
[----:B-1----:R-:W-:-:S04]  /*0430*/  IMAD R7, R0, 0xa, R7 ;  /* 0x0000000a00077824 */ /* 0x002fc800078e0207 */
[----:B--2---:R-:W-:-:S04]  /*0440*/  IMAD R7, R7, UR6, R6 ;  /* 0x0000000607077c24 */ /* 0x004fc8000f8e0206 */
[----:B0-----:R-:W-:-:S05]  /*0450*/  IMAD.WIDE R2, R7, 0x10, R4 ;  /* 0x0000001007027825 */ /* 0x001fca00078e0204 */
[----:B------:R-:W-:Y:S01]  /*0460*/  STG.E desc[UR4][R2.64], R11 ;  /* 0x0000000b02007986 */ /* 0x000fe2000c101904 */
[----:B------:R-:W-:Y:S05]  /*0470*/  EXIT ;  /* 0x000000000000794d */ /* 0x000fea0003800000 */
        .weak           $__internal_0_$__cuda_sm3x_div_rn_noftz_f32_slowpath
        .type           $__internal_0_$__cuda_sm3x_div_rn_noftz_f32_slowpath,@function
        .size           $__internal_0_$__cuda_sm3x_div_rn_noftz_f32_slowpath,(.L_x_20 - $__internal_0_$__cuda_sm3x_div_rn_noftz_f32_slowpath)
$__internal_0_$__cuda_sm3x_div_rn_noftz_f32_slowpath:
[----:B------:R-:W-:Y:S01]  /*0480*/  SHF.R.U32.HI R10, RZ, 0x17, R0 ;  /* 0x00000017ff0a7819 */ /* 0x000fe20000011600 */
[----:B------:R-:W-:Y:S01]  /*0490*/  BSSY.RECONVERGENT B1, `(.L_x_6) ;  /* 0x0000063000017945 */ /* 0x000fe20003800200 */
[----:B------:R-:W-:Y:S01]  /*04a0*/  SHF.R.U32.HI R9, RZ, 0x17, R2 ;  /* 0x00000017ff097819 */ /* 0x000fe20000011602 */
[----:B------:R-:W-:Y:S01]  /*04b0*/  IMAD.MOV.U32 R11, RZ, RZ, R0 ;  /* 0x000000ffff0b7224 */ /* 0x000fe200078e0000 */
[----:B------:R-:W-:Y:S02]  /*04c0*/  LOP3.LUT R10, R10, 0xff, RZ, 0xc0, !PT ;  /* 0x000000ff0a0a7812 */ /* 0x000fe400078ec0ff */
[----:B------:R-:W-:-:S03]  /*04d0*/  LOP3.LUT R14, R9, 0xff, RZ, 0xc0, !PT ;  /* 0x000000ff090e7812 */ /* 0x000fc600078ec0ff */
[----:B------:R-:W-:Y:S02]  /*04e0*/  VIADD R12, R10, 0xffffffff ;  /* 0xffffffff0a0c7836 */ /* 0x000fe40000000000 */
[----:B------:R-:W-:-:S03]  /*04f0*/  VIADD R13, R14, 0xffffffff ;  /* 0xffffffff0e0d7836 */ /* 0x000fc60000000000 */
[----:B------:R-:W-:-:S04]  /*0500*/  ISETP.GT.U32.AND P0, PT, R12, 0xfd, PT ;  /* 0x000000fd0c00780c */ /* 0x000fc80003f04070 */
[----:B------:R-:W-:-:S13]  /*0510*/  ISETP.GT.U32.OR P0, PT, R13, 0xfd, P0 ;  /* 0x000000fd0d00780c */ /* 0x000fda0000704470 */
[----:B------:R-:W-:Y:S01]  /*0520*/  @!P0 MOV R9, RZ ;  /* 0x000000ff00098202 */ /* 0x000fe20000000f00 */
[----:B------:R-:W-:Y:S06]  /*0530*/  @!P0 BRA `(.L_x_7) ;  /* 0x00000000005c8947 */ /* 0x000fec0003800000 */
[----:B------:R-:W-:Y:S02]  /*0540*/  FSETP.GTU.FTZ.AND P0, PT, |R2|, +INF , PT ;  /* 0x7f8000000200780b */ /* 0x000fe40003f1c200 */
[----:B------:R-:W-:-:S04]  /*0550*/  FSETP.GTU.FTZ.AND P1, PT, |R0|, +INF , PT ;  /* 0x7f8000000000780b */ /* 0x000fc80003f3c200 */
[----:B------:R-:W-:-:S13]  /*0560*/  PLOP3.LUT P0, PT, P0, P1, PT, 0xf8, 0x8f ;  /* 0x00000000008f781c */ /* 0x000fda0000703f70 */
[----:B------:R-:W-:Y:S05]  /*0570*/  @P0 BRA `(.L_x_8) ;  /* 0x00000004004c0947 */ /* 0x000fea0003800000 */
[----:B------:R-:W-:-:S13]  /*0580*/  LOP3.LUT P0, RZ, R11, 0x7fffffff, R2, 0xc8, !PT ;  /* 0x7fffffff0bff7812 */ /* 0x000fda000780c802 */
[----:B------:R-:W-:Y:S05]  /*0590*/  @!P0 BRA `(.L_x_9) ;  /* 0x00000004003c8947 */ /* 0x000fea0003800000 */
[----:B------:R-:W-:Y:S02]  /*05a0*/  FSETP.NEU.FTZ.AND P2, PT, |R2|, +INF , PT ;  /* 0x7f8000000200780b */ /* 0x000fe40003f5d200 */
[----:B------:R-:W-:Y:S02]  /*05b0*/  FSETP.NEU.FTZ.AND P1, PT, |R0|, +INF , PT ;  /* 0x7f8000000000780b */ /* 0x000fe40003f3d200 */
[----:B------:R-:W-:-:S11]  /*05c0*/  FSETP.NEU.FTZ.AND P0, PT, |R2|, +INF , PT ;  /* 0x7f8000000200780b */ /* 0x000fd60003f1d200 */
[----:B------:R-:W-:Y:S05]  /*05d0*/  @!P1 BRA !P2, `(.L_x_9) ;  /* 0x00000004002c9947 */ /* 0x000fea0005000000 */
[----:B------:R-:W-:-:S04]  /*05e0*/  LOP3.LUT P2, RZ, R2, 0x7fffffff, RZ, 0xc0, !PT ;  /* 0x7fffffff02ff7812 */ /* 0x000fc8000784c0ff */
[----:B------:R-:W-:-:S13]  /*05f0*/  PLOP3.LUT P1, PT, P1, P2, PT, 0x2f, 0xf2 ;  /* 0x0000000000f2781c */ /* 0x000fda0000f24577 */
[----:B------:R-:W-:Y:S05]  /*0600*/  @P1 BRA `(.L_x_10) ;  /* 0x0000000400181947 */ /* 0x000fea0003800000 */
[----:B------:R-:W-:-:S04]  /*0610*/  LOP3.LUT P1, RZ, R11, 0x7fffffff, RZ, 0xc0, !PT ;  /* 0x7fffffff0bff7812 */ /* 0x000fc8000782c0ff */
[----:B------:R-:W-:-:S13]  /*0620*/  PLOP3.LUT P0, PT, P0, P1, PT, 0x2f, 0xf2 ;  /* 0x0000000000f2781c */ /* 0x000fda0000702577 */
[----:B------:R-:W-:Y:S05]  /*0630*/  @P0 BRA `(.L_x_11) ;  /* 0x0000000400000947 */ /* 0x000fea0003800000 */
[----:B------:R-:W-:Y:S02]  /*0640*/  ISETP.GE.AND P0, PT, R13, RZ, PT ;  /* 0x000000ff0d00720c */ /* 0x000fe40003f06270 */
[----:B------:R-:W-:-:S11]  /*0650*/  ISETP.GE.AND P1, PT, R12, RZ, PT ;  /* 0x000000ff0c00720c */ /* 0x000fd60003f26270 */
[----:B------:R-:W-:Y:S02]  /*0660*/  @P0 IMAD.MOV.U32 R9, RZ, RZ, RZ ;  /* 0x000000ffff090224 */ /* 0x000fe400078e00ff */
[----:B------:R-:W-:Y:S01]  /*0670*/  @!P0 FFMA R2, R2, 1.84467440737095516160e+19, RZ ;  /* 0x5f80000002028823 */ /* 0x000fe200000000ff */
[----:B------:R-:W-:Y:S02]  /*0680*/  @!P0 IMAD.MOV.U32 R9, RZ, RZ, -0x40 ;  /* 0xffffffc0ff098424 */ /* 0x000fe400078e00ff */
[----:B------:R-:W-:Y:S02]  /*0690*/  @!P1 FFMA R11, R0, 1.84467440737095516160e+19, RZ ;  /* 0x5f800000000b9823 */ /* 0x000fe400000000ff */
[----:B------:R-:W-:-:S07]  /*06a0*/  @!P1 VIADD R9, R9, 0x40 ;  /* 0x0000004009099836 */ /* 0x000fce0000000000 */
.L_x_7:
[----:B------:R-:W-:Y:S01]  /*06b0*/  LEA R12, R10, 0xc0800000, 0x17 ;  /* 0xc08000000a0c7811 */ /* 0x000fe200078eb8ff */
[----:B------:R-:W-:Y:S03]  /*06c0*/  BSSY.RECONVERGENT B2, `(.L_x_12) ;  /* 0x0000036000027945 */ /* 0x000fe60003800200 */
[----:B------:R-:W-:Y:S01]  /*06d0*/  IADD3 R12, PT, PT, -R12, R11, RZ ;  /* 0x0000000b0c0c7210 */ /* 0x000fe20007ffe1ff */
[----:B------:R-:W-:-:S03]  /*06e0*/  VIADD R11, R14, 0xffffff81 ;  /* 0xffffff810e0b7836 */ /* 0x000fc60000000000 */
[----:B------:R0:W1:Y:S01]  /*06f0*/  MUFU.RCP R13, R12 ;  /* 0x0000000c000d7308 */ /* 0x0000620000001000 */
[----:B------:R-:W-:Y:S01]  /*0700*/  FADD.FTZ R15, -R12, -RZ ;  /* 0x800000ff0c0f7221 */ /* 0x000fe20000010100 */
[C---:B------:R-:W-:Y:S01]  /*0710*/  IMAD R2, R11.reuse, -0x800000, R2 ;  /* 0xff8000000b027824 */ /* 0x040fe200078e0202 */
[----:B0-----:R-:W-:-:S05]  /*0720*/  IADD3 R12, PT, PT, R11, 0x7f, -R10 ;  /* 0x0000007f0b0c7810 */ /* 0x001fca0007ffe80a */
[----:B------:R-:W-:Y:S02]  /*0730*/  IMAD.IADD R9, R12, 0x1, R9 ;  /* 0x000000010c097824 */ /* 0x000fe400078e0209 */
[----:B-1----:R-:W-:-:S04]  /*0740*/  FFMA R14, R13, R15, 1 ;  /* 0x3f8000000d0e7423 */ /* 0x002fc8000000000f */
[----:B------:R-:W-:-:S04]  /*0750*/  FFMA R16, R13, R14, R13 ;  /* 0x0000000e0d107223 */ /* 0x000fc8000000000d */
[----:B------:R-:W-:-:S04]  /*0760*/  FFMA R13, R2, R16, RZ ;  /* 0x00000010020d7223 */ /* 0x000fc800000000ff */
[----:B------:R-:W-:-:S04]  /*0770*/  FFMA R14, R15, R13, R2 ;  /* 0x0000000d0f0e7223 */ /* 0x000fc80000000002 */
[----:B------:R-:W-:-:S04]  /*0780*/  FFMA R13, R16, R14, R13 ;  /* 0x0000000e100d7223 */ /* 0x000fc8000000000d */
[----:B------:R-:W-:-:S04]  /*0790*/  FFMA R14, R15, R13, R2 ;  /* 0x0000000d0f0e7223 */ /* 0x000fc80000000002 */
[----:B------:R-:W-:-:S05]  /*07a0*/  FFMA R2, R16, R14, R13 ;  /* 0x0000000e10027223 */ /* 0x000fca000000000d */
[----:B------:R-:W-:-:S04]  /*07b0*/  SHF.R.U32.HI R10, RZ, 0x17, R2 ;  /* 0x00000017ff0a7819 */ /* 0x000fc80000011602 */
[----:B------:R-:W-:-:S05]  /*07c0*/  LOP3.LUT R10, R10, 0xff, RZ, 0xc0, !PT ;  /* 0x000000ff0a0a7812 */ /* 0x000fca00078ec0ff */
[----:B------:R-:W-:-:S05]  /*07d0*/  IMAD.IADD R15, R10, 0x1, R9 ;  /* 0x000000010a0f7824 */ /* 0x000fca00078e0209 */
[----:B------:R-:W-:-:S04]  /*07e0*/  IADD3 R10, PT, PT, R15, -0x1, RZ ;  /* 0xffffffff0f0a7810 */ /* 0x000fc80007ffe0ff */
[----:B------:R-:W-:-:S13]  /*07f0*/  ISETP.GE.U32.AND P0, PT, R10, 0xfe, PT ;  /* 0x000000fe0a00780c */ /* 0x000fda0003f06070 */
[----:B------:R-:W-:Y:S05]  /*0800*/  @!P0 BRA `(.L_x_13) ;  /* 0x0000000000808947 */ /* 0x000fea0003800000 */
[----:B------:R-:W-:-:S13]  /*0810*/  ISETP.GT.AND P0, PT, R15, 0xfe, PT ;  /* 0x000000fe0f00780c */ /* 0x000fda0003f04270 */
[----:B------:R-:W-:Y:S05]  /*0820*/  @P0 BRA `(.L_x_14) ;  /* 0x00000000006c0947 */ /* 0x000fea0003800000 */
[----:B------:R-:W-:-:S13]  /*0830*/  ISETP.GE.AND P0, PT, R15, 0x1, PT ;  /* 0x000000010f00780c */ /* 0x000fda0003f06270 */
[----:B------:R-:W-:Y:S05]  /*0840*/  @P0 BRA `(.L_x_15) ;  /* 0x0000000000740947 */ /* 0x000fea0003800000 */
[----:B------:R-:W-:Y:S02]  /*0850*/  ISETP.GE.AND P0, PT, R15, -0x18, PT ;  /* 0xffffffe80f00780c */ /* 0x000fe40003f06270 */
[----:B------:R-:W-:-:S11]  /*0860*/  LOP3.LUT R2, R2, 0x80000000, RZ, 0xc0, !PT ;  /* 0x8000000002027812 */ /* 0x000fd600078ec0ff */
[----:B------:R-:W-:Y:S05]  /*0870*/  @!P0 BRA `(.L_x_15) ;  /* 0x0000000000688947 */ /* 0x000fea0003800000 */
[CCC-:B------:R-:W-:Y:S01]  /*0880*/  FFMA.RZ R9, R16.reuse, R14.reuse, R13.reuse ;  /* 0x0000000e10097223 */ /* 0x1c0fe2000000c00d */
[C---:B------:R-:W-:Y:S02]  /*0890*/  VIADD R12, R15.reuse, 0x20 ;  /* 0x000000200f0c7836 */ /* 0x040fe40000000000 */
[CCC-:B------:R-:W-:Y:S01]  /*08a0*/  FFMA.RM R10, R16.reuse, R14.reuse, R13.reuse ;  /* 0x0000000e100a7223 */ /* 0x1c0fe2000000400d */
[----:B------:R-:W-:Y:S02]  /*08b0*/  ISETP.NE.AND P2, PT, R15, RZ, PT ;  /* 0x000000ff0f00720c */ /* 0x000fe40003f45270 */
[----:B------:R-:W-:Y:S01]  /*08c0*/  LOP3.LUT R11, R9, 0x7fffff, RZ, 0xc0, !PT ;  /* 0x007fffff090b7812 */ /* 0x000fe200078ec0ff */
[----:B------:R-:W-:Y:S01]  /*08d0*/  FFMA.RP R9, R16, R14, R13 ;  /* 0x0000000e10097223 */ /* 0x000fe2000000800d */
[----:B------:R-:W-:Y:S01]  /*08e0*/  IMAD.MOV R13, RZ, RZ, -R15 ;  /* 0x000000ffff0d7224 */ /* 0x000fe200078e0a0f */
[----:B------:R-:W-:Y:S02]  /*08f0*/  ISETP.NE.AND P1, PT, R15, RZ, PT ;  /* 0x000000ff0f00720c */ /* 0x000fe40003f25270 */
[----:B------:R-:W-:-:S02]  /*0900*/  LOP3.LUT R11, R11, 0x800000, RZ, 0xfc, !PT ;  /* 0x008000000b0b7812 */ /* 0x000fc400078efcff */
[----:B------:R-:W-:Y:S02]  /*0910*/  FSETP.NEU.FTZ.AND P0, PT, R9, R10, PT ;  /* 0x0000000a0900720b */ /* 0x000fe40003f1d000 */
[----:B------:R-:W-:Y:S02]  /*0920*/  SHF.L.U32 R12, R11, R12, RZ ;  /* 0x0000000c0b0c7219 */ /* 0x000fe400000006ff */
[----:B------:R-:W-:Y:S02]  /*0930*/  SEL R10, R13, RZ, P2 ;  /* 0x000000ff0d0a7207 */ /* 0x000fe40001000000 */
[----:B------:R-:W-:Y:S02]  /*0940*/  ISETP.NE.AND P1, PT, R12, RZ, P1 ;  /* 0x000000ff0c00720c */ /* 0x000fe40000f25270 */
[----:B------:R-:W-:Y:S02]  /*0950*/  SHF.R.U32.HI R10, RZ, R10, R11 ;  /* 0x0000000aff0a7219 */ /* 0x000fe4000001160b */
[----:B------:R-:W-:-:S02]  /*0960*/  PLOP3.LUT P0, PT, P0, P1, PT, 0xf8, 0x8f ;  /* 0x00000000008f781c */ /* 0x000fc40000703f70 */
[----:B------:R-:W-:Y:S02]  /*0970*/  SHF.R.U32.HI R12, RZ, 0x1, R10 ;  /* 0x00000001ff0c7819 */ /* 0x000fe4000001160a */
[----:B------:R-:W-:-:S04]  /*0980*/  SEL R9, RZ, 0x1, !P0 ;  /* 0x00000001ff097807 */ /* 0x000fc80004000000 */
[----:B------:R-:W-:-:S04]  /*0990*/  LOP3.LUT R9, R9, 0x1, R12, 0xf8, !PT ;  /* 0x0000000109097812 */ /* 0x000fc800078ef80c */
[----:B------:R-:W-:-:S05]  /*09a0*/  LOP3.LUT R9, R9, R10, RZ, 0xc0, !PT ;  /* 0x0000000a09097212 */ /* 0x000fca00078ec0ff */
[----:B------:R-:W-:-:S05]  /*09b0*/  IMAD.IADD R9, R12, 0x1, R9 ;  /* 0x000000010c097824 */ /* 0x000fca00078e0209 */
[----:B------:R-:W-:Y:S01]  /*09c0*/  LOP3.LUT R2, R9, R2, RZ, 0xfc, !PT ;  /* 0x0000000209027212 */ /* 0x000fe200078efcff */
[----:B------:R-:W-:Y:S06]  /*09d0*/  BRA `(.L_x_15) ;  /* 0x0000000000107947 */ /* 0x000fec0003800000 */
.L_x_14:
[----:B------:R-:W-:-:S04]  /*09e0*/  LOP3.LUT R2, R2, 0x80000000, RZ, 0xc0, !PT ;  /* 0x8000000002027812 */ /* 0x000fc800078ec0ff */
[----:B------:R-:W-:Y:S01]  /*09f0*/  LOP3.LUT R2, R2, 0x7f800000, RZ, 0xfc, !PT ;  /* 0x7f80000002027812 */ /* 0x000fe200078efcff */
[----:B------:R-:W-:Y:S06]  /*0a00*/  BRA `(.L_x_15) ;  /* 0x0000000000047947 */ /* 0x000fec0003800000 */
.L_x_13:
[----:B------:R-:W-:-:S07]  /*0a10*/  LEA R2, R9, R2, 0x17 ;  /* 0x0000000209027211 */ /* 0x000fce00078eb8ff */
.L_x_15:
[----:B------:R-:W-:Y:S05]  /*0a20*/  BSYNC.RECONVERGENT B2 ;  /* 0x0000000000027941 */ /* 0x000fea0003800200 */
.L_x_12:
[----:B------:R-:W-:Y:S05]  /*0a30*/  BRA `(.L_x_16) ;  /* 0x0000000000207947 */ /* 0x000fea0003800000 */
.L_x_11:
[----:B------:R-:W-:-:S04]  /*0a40*/  LOP3.LUT R2, R11, 0x80000000, R2, 0x48, !PT ;  /* 0x800000000b027812 */ /* 0x000fc800078e4802 */
[----:B------:R-:W-:Y:S01]  /*0a50*/  LOP3.LUT R2, R2, 0x7f800000, RZ, 0xfc, !PT ;  /* 0x7f80000002027812 */ /* 0x000fe200078efcff */
[----:B------:R-:W-:Y:S06]  /*0a60*/  BRA `(.L_x_16) ;  /* 0x0000000000147947 */ /* 0x000fec0003800000 */
.L_x_10:
[----:B------:R-:W-:Y:S01]  /*0a70*/  LOP3.LUT R2, R11, 0x80000000, R2, 0x48, !PT ;  /* 0x800000000b027812 */ /* 0x000fe200078e4802 */
[----:B------:R-:W-:Y:S06]  /*0a80*/  BRA `(.L_x_16) ;  /* 0x00000000000c7947 */ /* 0x000fec0003800000 */
.L_x_9:
[----:B------:R-:W0:Y:S01]  /*0a90*/  MUFU.RSQ R2, -QNAN ;  /* 0xffc0000000027908 */ /* 0x000e220000001400 */
[----:B------:R-:W-:Y:S05]  /*0aa0*/  BRA `(.L_x_16) ;  /* 0x0000000000047947 */ /* 0x000fea0003800000 */
.L_x_8:
[----:B------:R-:W-:-:S07]  /*0ab0*/  FADD.FTZ R2, R2, R0 ;  /* 0x0000000002027221 */ /* 0x000fce0000010000 */
.L_x_16:
[----:B------:R-:W-:Y:S05]  /*0ac0*/  BSYNC.RECONVERGENT B1 ;  /* 0x0000000000017941 */ /* 0x000fea0003800200 */
.L_x_6:
[----:B------:R-:W-:-:S04]  /*0ad0*/  IMAD.MOV.U32 R9, RZ, RZ, 0x0 ;  /* 0x00000000ff097424 */ /* 0x000fc800078e00ff */
[----:B0-----:R-:W-:Y:S05]  /*0ae0*/  RET.REL.NODEC R8 `(_Z18meshCreationKernelP6float314cudaPitchedPtrS_f) ;  /* 0xfffffff408447950 */ /* 0x001fea0003c3ffff */
.L_x_17:
[----:B------:R-:W-:-:S00]  /*0af0*/  BRA `(.L_x_17) ;  /* 0xfffffffc00fc7947 */ /* 0x000fc0000383ffff */
[----:B------:R-:W-:-:S00]  /*0b00*/  NOP ;  /* 0x0000000000007918 */ /* 0x000fc00000000000 */
[----:B------:R-:W-:-:S00]  /*0b10*/  NOP ;  /* 0x0000000000007918 */ /* 0x000fc00000000000 */
[----:B------:R-:W-:-:S00]  /*0b20*/  NOP ;  /* 0x0000000000007918 */ /* 0x000fc00000000000 */
[----:B------:R-:W-:-:S00]  /*0b30*/  NOP ;  /* 0x0000000000007918 */ /* 0x000fc00000000000 */
[----:B------:R-:W-:-:S00]  /*0b40*/  NOP ;  /* 0x0000000000007918 */ /* 0x000fc00000000000 */
[----:B------:R-:W-:-:S00]  /*0b50*/  NOP ;  /* 0x0000000000007918 */ /* 0x000fc00000000000 */
[----:B------:R-:W-:-:S00]  /*0b60*/  NOP ;  /* 0x0000000000007918 */ /* 0x000fc00000000000 */
[----:B------:R-:W-:-:S00]  /*0b70*/  NOP ;  /* 0x0000000000007918 */ /* 0x000fc00000000000 */
.L_x_20:


//--------------------- .text._Z16initializeKernelP6float3 --------------------------
	.section	.text._Z16initializeKernelP6float3,"ax",@progbits
	.align	128
        .global         _Z16initializeKernelP6float3
        .type           _Z16initializeKernelP6float3,@function
        .size           _Z16initializeKernelP6float3,(.L_x_22 - _Z16initializeKernelP6float3)
        .other          _Z16initializeKernelP6float3,@"STO_CUDA_ENTRY STV_DEFAULT"
_Z16initializeKernelP6float3:
.text._Z16initializeKernelP6float3:
[----:B------:R-:W-:Y:S01]  /*0000*/  LDC R1, c[0x0][0x37c] ;  /* 0x0000df00ff017b82 */ /* 0x000fe20000000800 */
[----:B------:R-:W0:Y:S07]  /*0010*/  S2R R0, SR_TID.X ;  /* 0x0000000000007919 */ /* 0x000e2e0000002100 */
[----:B------:R-:W1:Y:S01]  /*0020*/  S2UR UR6, SR_CTAID.X ;  /* 0x00000000000679c3 */ /* 0x000e620000002500 */
[----:B------:R-:W2:Y:S01]  /*0030*/  LDCU.64 UR4, c[0x0][0x358] ;  /* 0x00006b00ff0477ac */ /* 0x000ea20008000a00 */
[----:B------:R-:W-:-:S06]  /*0040*/  HFMA2 R9, -RZ, RZ, -2.5625, 0 ;  /* 0xc1200000ff097431 */ /* 0x000fcc00000001ff */
[----:B------:R-:W1:Y:S08]  /*0050*/  LDC R5, c[0x0][0x360] ;  /* 0x0000d800ff057b82 */ /* 0x000e700000000800 */
[----:B------:R-:W3:Y:S01]  /*0060*/  LDC.64 R2, c[0x0][0x380] ;  /* 0x0000e000ff027b82 */ /* 0x000ee20000000a00 */
[----:B0-----:R-:W-:Y:S01]  /*0070*/  I2FP.F32.U32 R7, R0 ;  /* 0x0000000000077245 */ /* 0x001fe20000201000 */
[----:B-1----:R-:W-:-:S04]  /*0080*/  IMAD R5, R5, UR6, R0 ;  /* 0x0000000605057c24 */ /* 0x002fc8000f8e0200 */
[----:B---3--:R-:W-:Y:S01]  /*0090*/  IMAD.WIDE R2, R5, 0xc, R2 ;  /* 0x0000000c05027825 */ /* 0x008fe200078e0202 */
[----:B------:R-:W-:-:S04]  /*00a0*/  I2FP.F32.U32 R5, UR6 ;  /* 0x0000000600057c45 */ /* 0x000fc80008201000 */
[----:B--2---:R-:W-:Y:S04]  /*00b0*/  STG.E desc[UR4][R2.64], R7 ;  /* 0x0000000702007986 */ /* 0x004fe8000c101904 */
[----:B------:R-:W-:Y:S04]  /*00c0*/  STG.E desc[UR4][R2.64+0x4], R5 ;  /* 0x0000040502007986 */ /* 0x000fe8000c101904 */
[----:B------:R-:W-:Y:S01]  /*00d0*/  STG.E desc[UR4][R2.64+0x8], R9 ;  /* 0x0000080902007986 */ /* 0x000fe2000c101904 */
[----:B------:R-:W-:Y:S05]  /*00e0*/  EXIT ;  /* 0x000000000000794d */ /* 0x000fea0003800000 */
.L_x_18:
        /* <DEDUP_REMOVED lines=9> */
.L_x_22:


//--------------------- .text._Z13animateKernelP6float3f --------------------------
	.section	.text._Z13animateKernelP6float3f,"ax",@progbits
	.align	128
        .global         _Z13animateKernelP6float3f
        .type           _Z13animateKernelP6float3f,@function
        .size           _Z13animateKernelP6float3f,(.L_x_23 - _Z13animateKernelP6float3f)
        .other          _Z13animateKernelP6float3f,@"STO_CUDA_ENTRY STV_DEFAULT"
_Z13animateKernelP6float3f:
.text._Z13animateKernelP6float3f:
[----:B------:R-:W-:Y:S01]  /*0000*/  LDC R1, c[0x0][0x37c] ;  /* 0x0000df00ff017b82 */ /* 0x000fe20000000800 */
[----:B------:R-:W0:Y:S07]  /*0010*/  S2R R0, SR_TID.X ;  /* 0x0000000000007919 */ /* 0x000e2e0000002100 */
[----:B------:R-:W0:Y:S01]  /*0020*/  S2UR UR6, SR_CTAID.X ;  /* 0x00000000000679c3 */ /* 0x000e220000002500 */
[----:B------:R-:W1:Y:S07]  /*0030*/  LDCU.64 UR4, c[0x0][0x358] ;  /* 0x00006b00ff0477ac */ /* 0x000e6e0008000a00 */
[----:B------:R-:W0:Y:S08]  /*0040*/  LDC R5, c[0x0][0x360] ;  /* 0x0000d800ff057b82 */ /* 0x000e300000000800 */
[----:B------:R-:W2:Y:S01]  /*0050*/  LDC.64 R2, c[0x0][0x380] ;  /* 0x0000e000ff027b82 */ /* 0x000ea20000000a00 */
[----:B0-----:R-:W-:Y:S01]  /*0060*/  IMAD R5, R5, UR6, R0 ;  /* 0x0000000605057c24 */ /* 0x001fe2000f8e0200 */
[----:B------:R-:W0:Y:S03]  /*0070*/  LDCU UR6, c[0x0][0x388] ;  /* 0x00007100ff0677ac */ /* 0x000e260008000800 */
[----:B--2---:R-:W-:-:S05]  /*0080*/  IMAD.WIDE R2, R5, 0xc, R2 ;  /* 0x0000000c05027825 */ /* 0x004fca00078e0202 */
[----:B-1----:R-:W0:Y:S02]  /*0090*/  LDG.E R0, desc[UR4][R2.64] ;  /* 0x0000000402007981 */ /* 0x002e24000c1e1900 */
[----:B0-----:R-:W-:-:S05]  /*00a0*/  FADD R5, R0, UR6 ;  /* 0x0000000600057e21 */ /* 0x001fca0008000000 */
[----:B------:R-:W-:Y:S01]  /*00b0*/  STG.E desc[UR4][R2.64], R5 ;  /* 0x0000000502007986 */ /* 0x000fe2000c101904 */
[----:B------:R-:W-:Y:S05]  /*00c0*/  EXIT ;  /* 0x000000000000794d */ /* 0x000fea0003800000 */
.L_x_19:
        /* <DEDUP_REMOVED lines=11> */
.L_x_23:


//--------------------- .nv.shared.reserved.0     --------------------------
	.section	.nv.shared.reserved.0,"aw",@nobits
	.weak		__nv_reservedSMEM_offset_0_alias
	.size		__nv_reservedSMEM_offset_0_alias, 0, 64
	.other		__nv_reservedSMEM_offset_0_alias,@"STO_CUDA_RESERVED_SHARED STV_DEFAULT"
__nv_reservedSMEM_offset_0_alias:
	.zero		0
	.zero		64


//--------------------- .nv.constant0._Z18meshCreationKernelP6float314cudaPitchedPtrS_f --------------------------
	.section	.nv.constant0._Z18meshCreationKernelP6float314cudaPitchedPtrS_f,"a",@progbits
	.sectionflags	@""
	.align	4
.nv.constant0._Z18meshCreationKernelP6float314cudaPitchedPtrS_f:
	.zero		952


//--------------------- .nv.constant0._Z16initializeKernelP6float3 --------------------------
	.section	.nv.constant0._Z16initializeKernelP6float3,"a",@progbits
	.sectionflags	@""
	.align	4
.nv.constant0._Z16initializeKernelP6float3:
	.zero		904


//--------------------- .nv.constant0._Z13animateKernelP6float3f --------------------------
	.section	.nv.constant0._Z13animateKernelP6float3f,"a",@progbits
	.sectionflags	@""
	.align	4
.nv.constant0._Z13animateKernelP6float3f:
	.zero		908


//--------------------- SYMBOLS --------------------------

	.type		.nv.reservedSmem.offset0,@object
	.size		.nv.reservedSmem.offset0,0x4
